//
// Generated by NVIDIA NVVM Compiler
//
// Compiler Build ID: CL-36424714
// Cuda compilation tools, release 13.0, V13.0.88
// Based on NVVM 20.0.0
//

.version 9.0
.target sm_100
.address_size 64

	// .globl	_Z9stencil2DPfS_mm

.visible .entry _Z9stencil2DPfS_mm(
	.param .u64 .ptr .align 1 _Z9stencil2DPfS_mm_param_0,
	.param .u64 .ptr .align 1 _Z9stencil2DPfS_mm_param_1,
	.param .u64 _Z9stencil2DPfS_mm_param_2,
	.param .u64 _Z9stencil2DPfS_mm_param_3
)
{
	.reg .pred 	%p<8>;
	.reg .b32 	%r<3>;
	.reg .b32 	%f<64>;
	.reg .b64 	%rd<110>;

	ld.param.u64 	%rd36, [_Z9stencil2DPfS_mm_param_0];
	ld.param.u64 	%rd37, [_Z9stencil2DPfS_mm_param_1];
	ld.param.u64 	%rd34, [_Z9stencil2DPfS_mm_param_2];
	ld.param.u64 	%rd35, [_Z9stencil2DPfS_mm_param_3];
	cvta.to.global.u64 	%rd38, %rd37;
	cvta.to.global.u64 	%rd1, %rd36;
	mov.u32 	%r1, %ctaid.x;
	cvt.u64.u32 	%rd39, %r1;
	mov.u32 	%r2, %tid.x;
	cvt.u64.u32 	%rd2, %r2;
	add.s64 	%rd3, %rd34, %rd39;
	add.s64 	%rd4, %rd34, %rd2;
	mad.lo.s64 	%rd5, %rd3, %rd35, %rd4;
	shl.b64 	%rd40, %rd5, 2;
	add.s64 	%rd6, %rd1, %rd40;
	ld.global.f32 	%f62, [%rd6];
	add.s64 	%rd7, %rd38, %rd40;
	st.global.f32 	[%rd7], %f62;
	setp.eq.s64 	%p1, %rd34, 0;
	@%p1 bra 	$L__BB0_9;
	and.b64  	%rd8, %rd34, 3;
	setp.lt.u64 	%p2, %rd34, 4;
	mov.b64 	%rd109, 0;
	@%p2 bra 	$L__BB0_4;
	and.b64  	%rd109, %rd34, -4;
	add.s64 	%rd42, %rd3, -1;
	mad.lo.s64 	%rd43, %rd35, %rd42, %rd34;
	add.s64 	%rd44, %rd43, %rd2;
	shl.b64 	%rd10, %rd44, 2;
	shl.b64 	%rd16, %rd35, 4;
	neg.s64 	%rd11, %rd16;
	add.s64 	%rd45, %rd3, -4;
	mad.lo.s64 	%rd46, %rd35, %rd45, %rd34;
	add.s64 	%rd47, %rd46, %rd2;
	shl.b64 	%rd12, %rd47, 2;
	add.s64 	%rd48, %rd3, -3;
	mad.lo.s64 	%rd49, %rd35, %rd48, %rd34;
	add.s64 	%rd50, %rd49, %rd2;
	shl.b64 	%rd13, %rd50, 2;
	add.s64 	%rd52, %rd40, %rd1;
	add.s64 	%rd105, %rd52, 8;
	mad.lo.s64 	%rd53, %rd35, %rd3, %rd35;
	add.s64 	%rd54, %rd34, %rd53;
	add.s64 	%rd55, %rd54, %rd2;
	shl.b64 	%rd56, %rd55, 2;
	add.s64 	%rd104, %rd1, %rd56;
	shl.b64 	%rd17, %rd35, 3;
	mul.lo.s64 	%rd18, %rd35, 12;
	add.s64 	%rd57, %rd3, -2;
	mad.lo.s64 	%rd58, %rd35, %rd57, %rd34;
	add.s64 	%rd59, %rd58, %rd2;
	shl.b64 	%rd19, %rd59, 2;
	add.s64 	%rd103, %rd52, -8;
	mov.u64 	%rd106, %rd1;
	mov.u64 	%rd107, %rd109;
$L__BB0_3:
	.pragma "nounroll";
	add.s64 	%rd60, %rd106, %rd10;
	ld.global.f32 	%f7, [%rd60];
	add.f32 	%f8, %f7, %f62;
	st.global.f32 	[%rd7], %f8;
	ld.global.f32 	%f9, [%rd104];
	add.f32 	%f10, %f9, %f8;
	st.global.f32 	[%rd7], %f10;
	ld.global.f32 	%f11, [%rd103+4];
	add.f32 	%f12, %f10, %f11;
	st.global.f32 	[%rd7], %f12;
	ld.global.f32 	%f13, [%rd105+-4];
	add.f32 	%f14, %f12, %f13;
	st.global.f32 	[%rd7], %f14;
	add.s64 	%rd61, %rd106, %rd19;
	ld.global.f32 	%f15, [%rd61];
	add.f32 	%f16, %f15, %f14;
	st.global.f32 	[%rd7], %f16;
	shl.b64 	%rd62, %rd35, 2;
	add.s64 	%rd63, %rd104, %rd62;
	ld.global.f32 	%f17, [%rd63];
	add.f32 	%f18, %f17, %f16;
	st.global.f32 	[%rd7], %f18;
	ld.global.f32 	%f19, [%rd103];
	add.f32 	%f20, %f18, %f19;
	st.global.f32 	[%rd7], %f20;
	ld.global.f32 	%f21, [%rd105];
	add.f32 	%f22, %f20, %f21;
	st.global.f32 	[%rd7], %f22;
	add.s64 	%rd64, %rd106, %rd13;
	ld.global.f32 	%f23, [%rd64];
	add.f32 	%f24, %f23, %f22;
	st.global.f32 	[%rd7], %f24;
	add.s64 	%rd65, %rd104, %rd17;
	ld.global.f32 	%f25, [%rd65];
	add.f32 	%f26, %f25, %f24;
	st.global.f32 	[%rd7], %f26;
	ld.global.f32 	%f27, [%rd103+-4];
	add.f32 	%f28, %f26, %f27;
	st.global.f32 	[%rd7], %f28;
	ld.global.f32 	%f29, [%rd105+4];
	add.f32 	%f30, %f28, %f29;
	st.global.f32 	[%rd7], %f30;
	add.s64 	%rd66, %rd106, %rd12;
	ld.global.f32 	%f31, [%rd66];
	add.f32 	%f32, %f31, %f30;
	st.global.f32 	[%rd7], %f32;
	add.s64 	%rd67, %rd104, %rd18;
	ld.global.f32 	%f33, [%rd67];
	add.f32 	%f34, %f33, %f32;
	st.global.f32 	[%rd7], %f34;
	ld.global.f32 	%f35, [%rd103+-8];
	add.f32 	%f36, %f34, %f35;
	st.global.f32 	[%rd7], %f36;
	ld.global.f32 	%f37, [%rd105+8];
	add.f32 	%f62, %f36, %f37;
	st.global.f32 	[%rd7], %f62;
	add.s64 	%rd107, %rd107, -4;
	add.s64 	%rd106, %rd106, %rd11;
	add.s64 	%rd105, %rd105, 16;
	add.s64 	%rd104, %rd104, %rd16;
	add.s64 	%rd103, %rd103, -16;
	setp.ne.s64 	%p3, %rd107, 0;
	@%p3 bra 	$L__BB0_3;
$L__BB0_4:
	setp.eq.s64 	%p4, %rd8, 0;
	@%p4 bra 	$L__BB0_9;
	setp.eq.s64 	%p5, %rd8, 1;
	@%p5 bra 	$L__BB0_7;
	not.b64 	%rd68, %rd109;
	add.s64 	%rd69, %rd3, %rd68;
	mad.lo.s64 	%rd70, %rd69, %rd35, %rd4;
	shl.b64 	%rd71, %rd70, 2;
	add.s64 	%rd72, %rd1, %rd71;
	ld.global.f32 	%f38, [%rd72];
	add.f32 	%f39, %f38, %f62;
	st.global.f32 	[%rd7], %f39;
	add.s64 	%rd73, %rd109, %rd3;
	mad.lo.s64 	%rd74, %rd35, %rd73, %rd35;
	add.s64 	%rd75, %rd74, %rd4;
	shl.b64 	%rd76, %rd75, 2;
	add.s64 	%rd77, %rd1, %rd76;
	ld.global.f32 	%f40, [%rd77];
	add.f32 	%f41, %f40, %f39;
	st.global.f32 	[%rd7], %f41;
	shl.b64 	%rd78, %rd109, 2;
	xor.b64  	%rd79, %rd78, -4;
	add.s64 	%rd80, %rd6, %rd79;
	ld.global.f32 	%f42, [%rd80];
	add.f32 	%f43, %f41, %f42;
	st.global.f32 	[%rd7], %f43;
	add.s64 	%rd81, %rd6, %rd78;
	ld.global.f32 	%f44, [%rd81+4];
	add.f32 	%f45, %f43, %f44;
	st.global.f32 	[%rd7], %f45;
	add.s64 	%rd82, %rd69, -1;
	mad.lo.s64 	%rd83, %rd82, %rd35, %rd4;
	shl.b64 	%rd84, %rd83, 2;
	add.s64 	%rd85, %rd1, %rd84;
	ld.global.f32 	%f46, [%rd85];
	add.f32 	%f47, %f46, %f45;
	st.global.f32 	[%rd7], %f47;
	add.s64 	%rd109, %rd109, 2;
	shl.b64 	%rd86, %rd35, 2;
	add.s64 	%rd87, %rd77, %rd86;
	ld.global.f32 	%f48, [%rd87];
	add.f32 	%f49, %f48, %f47;
	st.global.f32 	[%rd7], %f49;
	ld.global.f32 	%f50, [%rd80+-4];
	add.f32 	%f51, %f49, %f50;
	st.global.f32 	[%rd7], %f51;
	ld.global.f32 	%f52, [%rd81+8];
	add.f32 	%f62, %f51, %f52;
	st.global.f32 	[%rd7], %f62;
$L__BB0_7:
	and.b64  	%rd88, %rd34, 1;
	setp.eq.b64 	%p6, %rd88, 1;
	not.pred 	%p7, %p6;
	@%p7 bra 	$L__BB0_9;
	not.b64 	%rd89, %rd109;
	add.s64 	%rd90, %rd3, %rd89;
	mad.lo.s64 	%rd91, %rd90, %rd35, %rd4;
	shl.b64 	%rd92, %rd91, 2;
	add.s64 	%rd93, %rd1, %rd92;
	ld.global.f32 	%f53, [%rd93];
	add.f32 	%f54, %f53, %f62;
	st.global.f32 	[%rd7], %f54;
	add.s64 	%rd94, %rd109, %rd3;
	mad.lo.s64 	%rd95, %rd35, %rd94, %rd35;
	add.s64 	%rd96, %rd95, %rd4;
	shl.b64 	%rd97, %rd96, 2;
	add.s64 	%rd98, %rd1, %rd97;
	ld.global.f32 	%f55, [%rd98];
	add.f32 	%f56, %f55, %f54;
	st.global.f32 	[%rd7], %f56;
	shl.b64 	%rd99, %rd109, 2;
	xor.b64  	%rd100, %rd99, -4;
	add.s64 	%rd101, %rd6, %rd100;
	ld.global.f32 	%f57, [%rd101];
	add.f32 	%f58, %f56, %f57;
	st.global.f32 	[%rd7], %f58;
	add.s64 	%rd102, %rd6, %rd99;
	ld.global.f32 	%f59, [%rd102+4];
	add.f32 	%f60, %f58, %f59;
	st.global.f32 	[%rd7], %f60;
$L__BB0_9:
	ret;

}


// ===== COMPILED SASS (sm_100) =====

	.target	sm_100

	.elftype	@"ET_EXEC"


//--------------------- .note.nv.tkinfo           --------------------------
	.section	.note.nv.tkinfo,"",@"SHT_NOTE"
	.sectionflags	@"SHF_NOTE_NV_TKINFO"
	.tkinfo
        /*0018*/ 	.word	0x00000002
        /*0030*/ 	.string	""
        /*0030*/ 	.string	"ptxas"
        /*0030*/ 	.string	"Cuda compilation tools, release 13.0, V13.0.88"
        /*0030*/ 	.string	"Build cuda_13.0.r13.0/compiler.36424714_0"
        /*0030*/ 	.string	"-arch sm_100 -m 64 "



//--------------------- .note.nv.cuinfo           --------------------------
	.section	.note.nv.cuinfo,"",@"SHT_NOTE"
	.sectionflags	@"SHF_NOTE_NV_CUINFO"
        /*0018*/ 	.short	0x0002
        /*001a*/ 	.short	0x0064
        /*001c*/ 	.short	0x0082
	.zero		2


//--------------------- .nv.info                  --------------------------
	.section	.nv.info,"",@"SHT_CUDA_INFO"
	.align	4


	//----- nvinfo : EIATTR_REGCOUNT
	.align		4
        /*0000*/ 	.byte	0x04, 0x2f
        /*0002*/ 	.short	(.L_1 - .L_0)
	.align		4
.L_0:
        /*0004*/ 	.word	index@(_Z9stencil2DPfS_mm)
        /*0008*/ 	.word	0x00000020


	//----- nvinfo : EIATTR_FRAME_SIZE
	.align		4
.L_1:
        /*000c*/ 	.byte	0x04, 0x11
        /*000e*/ 	.short	(.L_3 - .L_2)
	.align		4
.L_2:
        /*0010*/ 	.word	index@(_Z9stencil2DPfS_mm)
        /*0014*/ 	.word	0x00000000


	//----- nvinfo : EIATTR_MIN_STACK_SIZE
	.align		4
.L_3:
        /*0018*/ 	.byte	0x04, 0x12
        /*001a*/ 	.short	(.L_5 - .L_4)
	.align		4
.L_4:
        /*001c*/ 	.word	index@(_Z9stencil2DPfS_mm)
        /*0020*/ 	.word	0x00000000
.L_5:


//--------------------- .nv.compat                --------------------------
	.section	.nv.compat,"",@"SHT_CUDA_COMPAT_INFO"
	.align	4
        /*0000*/ 	.byte	0x02, 0x09, 0x00, 0x00, 0x02, 0x02, 0x01, 0x00, 0x02, 0x05, 0x05, 0x00, 0x03, 0x07, 0x01, 0x01
        /*0010*/ 	.byte	0x02, 0x03, 0x00, 0x00, 0x02, 0x06, 0x01, 0x00, 0x04, 0x0b, 0x08, 0x00, 0x09, 0x00, 0x00, 0x00
        /*0020*/ 	.byte	0x00, 0x00, 0x00, 0x00


//--------------------- .nv.info._Z9stencil2DPfS_mm --------------------------
	.section	.nv.info._Z9stencil2DPfS_mm,"",@"SHT_CUDA_INFO"
	.sectionflags	@""
	.align	4


	//----- nvinfo : EIATTR_CUDA_API_VERSION
	.align		4
        /*0000*/ 	.byte	0x04, 0x37
        /*0002*/ 	.short	(.L_7 - .L_6)
.L_6:
        /*0004*/ 	.word	0x00000082


	//----- nvinfo : EIATTR_KPARAM_INFO
	.align		4
.L_7:
        /*0008*/ 	.byte	0x04, 0x17
        /*000a*/ 	.short	(.L_9 - .L_8)
.L_8:
        /*000c*/ 	.word	0x00000000
        /*0010*/ 	.short	0x0003
        /*0012*/ 	.short	0x0018
        /*0014*/ 	.byte	0x00, 0xf0, 0x21, 0x00


	//----- nvinfo : EIATTR_KPARAM_INFO
	.align		4
.L_9:
        /*0018*/ 	.byte	0x04, 0x17
        /*001a*/ 	.short	(.L_11 - .L_10)
.L_10:
        /*001c*/ 	.word	0x00000000
        /*0020*/ 	.short	0x0002
        /*0022*/ 	.short	0x0010
        /*0024*/ 	.byte	0x00, 0xf0, 0x21, 0x00


	//----- nvinfo : EIATTR_KPARAM_INFO
	.align		4
.L_11:
        /*0028*/ 	.byte	0x04, 0x17
        /*002a*/ 	.short	(.L_13 - .L_12)
.L_12:
        /*002c*/ 	.word	0x00000000
        /*0030*/ 	.short	0x0001
        /*0032*/ 	.short	0x0008
        /*0034*/ 	.byte	0x00, 0xf5, 0x21, 0x00


	//----- nvinfo : EIATTR_KPARAM_INFO
	.align		4
.L_13:
        /*0038*/ 	.byte	0x04, 0x17
        /*003a*/ 	.short	(.L_15 - .L_14)
.L_14:
        /*003c*/ 	.word	0x00000000
        /*0040*/ 	.short	0x0000
        /*0042*/ 	.short	0x0000
        /*0044*/ 	.byte	0x00, 0xf5, 0x21, 0x00


	//----- nvinfo : EIATTR_SPARSE_MMA_MASK
	.align		4
.L_15:
        /*0048*/ 	.byte	0x03, 0x50
        /*004a*/ 	.short	0x0000


	//----- nvinfo : EIATTR_MAXREG_COUNT
	.align		4
        /*004c*/ 	.byte	0x03, 0x1b
        /*004e*/ 	.short	0x00ff


	//----- nvinfo : EIATTR_MERCURY_ISA_VERSION
	.align		4
        /*0050*/ 	.byte	0x03, 0x5f
        /*0052*/ 	.short	0x0101


	//----- nvinfo : EIATTR_VRC_CTA_INIT_COUNT
	.align		4
        /*0054*/ 	.byte	0x02, 0x4a
	.zero		1
	.zero		1


	//----- nvinfo : EIATTR_EXIT_INSTR_OFFSETS
	.align		4
        /*0058*/ 	.byte	0x04, 0x1c
        /*005a*/ 	.short	(.L_17 - .L_16)


	//   ....[0]....
.L_16:
        /*005c*/ 	.word	0x00000190


	//   ....[1]....
        /*0060*/ 	.word	0x00000ae0


	//   ....[2]....
        /*0064*/ 	.word	0x00000fd0


	//   ....[3]....
        /*0068*/ 	.word	0x00001270


	//----- nvinfo : EIATTR_CBANK_PARAM_SIZE
	.align		4
.L_17:
        /*006c*/ 	.byte	0x03, 0x19
        /*006e*/ 	.short	0x0020


	//----- nvinfo : EIATTR_PARAM_CBANK
	.align		4
        /*0070*/ 	.byte	0x04, 0x0a
        /*0072*/ 	.short	(.L_19 - .L_18)
	.align		4
.L_18:
        /*0074*/ 	.word	index@(.nv.constant0._Z9stencil2DPfS_mm)
        /*0078*/ 	.short	0x0380
        /*007a*/ 	.short	0x0020


	//----- nvinfo : EIATTR_SW_WAR
	.align		4
.L_19:
        /*007c*/ 	.byte	0x04, 0x36
        /*007e*/ 	.short	(.L_21 - .L_20)
.L_20:
        /*0080*/ 	.word	0x00000008
.L_21:


//--------------------- .nv.callgraph             --------------------------
	.section	.nv.callgraph,"",@"SHT_CUDA_CALLGRAPH"
	.align	4
	.sectionentsize	8
	.align		4
        /*0000*/ 	.word	0x00000000
	.align		4
        /*0004*/ 	.word	0xffffffff
	.align		4
        /*0008*/ 	.word	0x00000000
	.align		4
        /*000c*/ 	.word	0xfffffffe
	.align		4
        /*0010*/ 	.word	0x00000000
	.align		4
        /*0014*/ 	.word	0xfffffffd
	.align		4
        /*0018*/ 	.word	0x00000000
	.align		4
        /*001c*/ 	.word	0xfffffffc


//--------------------- .text._Z9stencil2DPfS_mm  --------------------------
	.section	.text._Z9stencil2DPfS_mm,"ax",@progbits
	.align	128
        .global         _Z9stencil2DPfS_mm
        .type           _Z9stencil2DPfS_mm,@function
        .size           _Z9stencil2DPfS_mm,(.L_x_4 - _Z9stencil2DPfS_mm)
        .other          _Z9stencil2DPfS_mm,@"STO_CUDA_ENTRY STV_DEFAULT"
_Z9stencil2DPfS_mm:
.text._Z9stencil2DPfS_mm:
[----:B------:R-:W-:Y:S01]  /*0000*/  LDC R1, c[0x0][0x37c] ;  /* 0x0000df00ff017b82 */ /* 0x000fe20000000800 */
[----:B------:R-:W0:Y:S07]  /*0010*/  S2R R9, SR_TID.X ;  /* 0x0000000000097919 */ /* 0x000e2e0000002100 */
[----:B------:R-:W1:Y:S01]  /*0020*/  S2UR UR4, SR_CTAID.X ;  /* 0x00000000000479c3 */ /* 0x000e620000002500 */
[----:B------:R-:W1:Y:S01]  /*0030*/  LDCU.128 UR12, c[0x0][0x390] ;  /* 0x00007200ff0c77ac */ /* 0x000e620008000c00 */
[----:B------:R-:W2:Y:S01]  /*0040*/  LDCU.128 UR24, c[0x0][0x380] ;  /* 0x00007000ff1877ac */ /* 0x000ea20008000c00 */
[----:B------:R-:W3:Y:S01]  /*0050*/  LDCU.64 UR22, c[0x0][0x358] ;  /* 0x00006b00ff1677ac */ /* 0x000ee20008000a00 */
[----:B-1----:R-:W-:-:S04]  /*0060*/  UIADD3 UR19, UP0, UPT, UR4, UR12, URZ ;  /* 0x0000000c04137290 */ /* 0x002fc8000ff1e0ff */
[----:B------:R-:W-:Y:S02]  /*0070*/  UIADD3.X UR20, UPT, UPT, URZ, UR13, URZ, UP0, !UPT ;  /* 0x0000000dff147290 */ /* 0x000fe400087fe4ff */
[----:B------:R-:W-:Y:S01]  /*0080*/  IMAD.U32 R5, RZ, RZ, UR19 ;  /* 0x00000013ff057e24 */ /* 0x000fe2000f8e00ff */
[----:B0-----:R-:W-:Y:S01]  /*0090*/  IADD3 R2, P0, PT, R9, UR12, RZ ;  /* 0x0000000c09027c10 */ /* 0x001fe2000ff1e0ff */
[----:B------:R-:W-:-:S04]  /*00a0*/  UIMAD UR4, UR20, UR14, URZ ;  /* 0x0000000e140472a4 */ /* 0x000fc8000f8e02ff */
[----:B------:R-:W-:Y:S01]  /*00b0*/  IMAD.X R3, RZ, RZ, UR13, P0 ;  /* 0x0000000dff037e24 */ /* 0x000fe200080e06ff */
[----:B------:R-:W-:Y:S01]  /*00c0*/  UIMAD UR18, UR19, UR15, UR4 ;  /* 0x0000000f131272a4 */ /* 0x000fe2000f8e0204 */
[----:B------:R-:W-:-:S05]  /*00d0*/  IMAD.WIDE.U32 R2, R5, UR14, R2 ;  /* 0x0000000e05027c25 */ /* 0x000fca000f8e0002 */
[----:B------:R-:W-:Y:S02]  /*00e0*/  VIADD R3, R3, UR18 ;  /* 0x0000001203037c36 */ /* 0x000fe40008000000 */
[----:B------:R-:W-:-:S03]  /*00f0*/  IMAD.SHL.U32 R12, R2, 0x4, RZ ;  /* 0x00000004020c7824 */ /* 0x000fc600078e00ff */
[----:B------:R-:W-:Y:S02]  /*0100*/  SHF.L.U64.HI R2, R2, 0x2, R3 ;  /* 0x0000000202027819 */ /* 0x000fe40000010203 */
[----:B--2---:R-:W-:-:S04]  /*0110*/  IADD3 R10, P0, PT, R12, UR24, RZ ;  /* 0x000000180c0a7c10 */ /* 0x004fc8000ff1e0ff */
[----:B------:R-:W-:-:S05]  /*0120*/  IADD3.X R11, PT, PT, R2, UR25, RZ, P0, !PT ;  /* 0x00000019020b7c10 */ /* 0x000fca00087fe4ff */
[----:B---3--:R-:W2:Y:S01]  /*0130*/  LDG.E R21, desc[UR22][R10.64] ;  /* 0x000000160a157981 */ /* 0x008ea2000c1e1900 */
[----:B------:R-:W-:Y:S02]  /*0140*/  ISETP.NE.U32.AND P0, PT, RZ, UR12, PT ;  /* 0x0000000cff007c0c */ /* 0x000fe4000bf05070 */
[----:B------:R-:W-:Y:S02]  /*0150*/  IADD3 R12, P1, PT, R12, UR26, RZ ;  /* 0x0000001a0c0c7c10 */ /* 0x000fe4000ff3e0ff */
[----:B------:R-:W-:Y:S02]  /*0160*/  ISETP.NE.AND.EX P0, PT, RZ, UR13, PT, P0 ;  /* 0x0000000dff007c0c */ /* 0x000fe4000bf05300 */
[----:B------:R-:W-:-:S05]  /*0170*/  IADD3.X R13, PT, PT, R2, UR27, RZ, P1, !PT ;  /* 0x0000001b020d7c10 */ /* 0x000fca0008ffe4ff */
[----:B--2---:R0:W-:Y:S06]  /*0180*/  STG.E desc[UR22][R12.64], R21 ;  /* 0x000000150c007986 */ /* 0x0041ec000c101916 */
[----:B------:R-:W-:Y:S05]  /*0190*/  @!P0 EXIT ;  /* 0x000000000000894d */ /* 0x000fea0003800000 */
[----:B------:R-:W-:Y:S01]  /*01a0*/  UISETP.GE.U32.AND UP0, UPT, UR12, 0x4, UPT ;  /* 0x000000040c00788c */ /* 0x000fe2000bf06070 */
[----:B------:R-:W-:Y:S01]  /*01b0*/  UMOV UR4, URZ ;  /* 0x000000ff00047c82 */ /* 0x000fe20008000000 */
[----:B------:R-:W-:Y:S02]  /*01c0*/  UMOV UR5, URZ ;  /* 0x000000ff00057c82 */ /* 0x000fe40008000000 */
[----:B------:R-:W-:-:S09]  /*01d0*/  UISETP.GE.U32.AND.EX UP0, UPT, UR13, URZ, UPT, UP0 ;  /* 0x000000ff0d00728c */ /* 0x000fd2000bf06100 */
[----:B------:R-:W-:Y:S05]  /*01e0*/  BRA.U !UP0, `(.L_x_0) ;  /* 0x00000009082c7547 */ /* 0x000fea000b800000 */
[----:B------:R-:W1:Y:S01]  /*01f0*/  LDCU.128 UR4, c[0x0][0x390] ;  /* 0x00007200ff0477ac */ /* 0x000e620008000c00 */
[----:B------:R-:W-:Y:S02]  /*0200*/  UIADD3 UR17, UP0, UPT, UR19, -0x1, URZ ;  /* 0xffffffff13117890 */ /* 0x000fe4000ff1e0ff */
[----:B------:R-:W-:Y:S02]  /*0210*/  UIADD3 UR16, UP1, UPT, UR19, -0x4, URZ ;  /* 0xfffffffc13107890 */ /* 0x000fe4000ff3e0ff */
[----:B------:R-:W-:Y:S02]  /*0220*/  UIADD3 UR11, UP2, UPT, UR19, -0x3, URZ ;  /* 0xfffffffd130b7890 */ /* 0x000fe4000ff5e0ff */
[----:B------:R-:W-:Y:S02]  /*0230*/  UIADD3 UR10, UP3, UPT, UR19, -0x2, URZ ;  /* 0xfffffffe130a7890 */ /* 0x000fe4000ff7e0ff */
[----:B------:R-:W-:Y:S02]  /*0240*/  USHF.L.U64.HI UR36, UR14, 0x4, UR15 ;  /* 0x000000040e247899 */ /* 0x000fe4000801020f */
[----:B------:R-:W-:-:S02]  /*0250*/  USHF.L.U32 UR35, UR14, 0x4, URZ ;  /* 0x000000040e237899 */ /* 0x000fc400080006ff */
[----:B------:R-:W-:Y:S02]  /*0260*/  USHF.L.U64.HI UR34, UR14, 0x3, UR15 ;  /* 0x000000030e227899 */ /* 0x000fe4000801020f */
[----:B-1----:R-:W-:Y:S02]  /*0270*/  UIMAD.WIDE.U32 UR6, UR19, UR14, UR6 ;  /* 0x0000000e130672a5 */ /* 0x002fe4000f8e0006 */
[----:B------:R-:W-:Y:S02]  /*0280*/  UIMAD.WIDE.U32 UR26, UR17, UR14, UR4 ;  /* 0x0000000e111a72a5 */ /* 0x000fe4000f8e0004 */
[----:B------:R-:W-:Y:S02]  /*0290*/  UIADD3 UR7, UPT, UPT, UR18, UR7, URZ ;  /* 0x0000000712077290 */ /* 0x000fe4000fffe0ff */
[----:B------:R-:W-:Y:S01]  /*02a0*/  IMAD.U32 R0, RZ, RZ, UR6 ;  /* 0x00000006ff007e24 */ /* 0x000fe2000f8e00ff */
[----:B------:R-:W-:Y:S02]  /*02b0*/  UIMAD.WIDE.U32 UR28, UR16, UR14, UR4 ;  /* 0x0000000e101c72a5 */ /* 0x000fe4000f8e0004 */
[----:B------:R-:W-:-:S02]  /*02c0*/  UIMAD.WIDE.U32 UR30, UR11, UR14, UR4 ;  /* 0x0000000e0b1e72a5 */ /* 0x000fc4000f8e0004 */
[C---:B------:R-:W-:Y:S01]  /*02d0*/  IADD3 R5, P0, P1, R9.reuse, UR12, R0 ;  /* 0x0000000c09057c10 */ /* 0x040fe2000f91e000 */
[----:B------:R-:W-:Y:S01]  /*02e0*/  UIMAD.WIDE.U32 UR8, UR10, UR14, UR4 ;  /* 0x0000000e0a0872a5 */ /* 0x000fe2000f8e0004 */
[----:B------:R-:W-:Y:S01]  /*02f0*/  IMAD.U32 R0, RZ, RZ, UR7 ;  /* 0x00000007ff007e24 */ /* 0x000fe2000f8e00ff */
[----:B------:R-:W-:Y:S01]  /*0300*/  ULOP3.LUT UR4, UR12, 0xfffffffc, URZ, 0xc0, !UPT ;  /* 0xfffffffc0c047892 */ /* 0x000fe2000f8ec0ff */
[----:B------:R-:W-:Y:S01]  /*0310*/  IMAD.U32 R3, RZ, RZ, UR31 ;  /* 0x0000001fff037e24 */ /* 0x000fe2000f8e00ff */
[----:B------:R-:W-:Y:S01]  /*0320*/  UIADD3.X UR18, UPT, UPT, UR20, -0x1, URZ, UP0, !UPT ;  /* 0xffffffff14127890 */ /* 0x000fe200087fe4ff */
[----:B------:R-:W-:Y:S01]  /*0330*/  IADD3 R8, P2, PT, R9, UR30, RZ ;  /* 0x0000001e09087c10 */ /* 0x000fe2000ff5e0ff */
[----:B------:R-:W-:Y:S01]  /*0340*/  UIADD3.X UR12, UPT, UPT, UR20, -0x1, URZ, UP1, !UPT ;  /* 0xffffffff140c7890 */ /* 0x000fe20008ffe4ff */
[----:B------:R-:W-:Y:S01]  /*0350*/  IADD3.X R0, PT, PT, RZ, UR13, R0, P0, P1 ;  /* 0x0000000dff007c10 */ /* 0x000fe200087e2400 */
[----:B------:R-:W-:Y:S01]  /*0360*/  UIADD3.X UR7, UPT, UPT, UR20, -0x1, URZ, UP2, !UPT ;  /* 0xffffffff14077890 */ /* 0x000fe200097fe4ff */
[C---:B------:R-:W-:Y:S01]  /*0370*/  LEA R4, P0, R5.reuse, UR24, 0x2 ;  /* 0x0000001805047c11 */ /* 0x040fe2000f8010ff */
[----:B------:R-:W-:Y:S01]  /*0380*/  UIMAD UR18, UR18, UR14, URZ ;  /* 0x0000000e121272a4 */ /* 0x000fe2000f8e02ff */
[C---:B------:R-:W-:Y:S01]  /*0390*/  IADD3 R18, P1, PT, R10.reuse, 0x8, RZ ;  /* 0x000000080a127810 */ /* 0x040fe20007f3e0ff */
[----:B------:R-:W-:Y:S01]  /*03a0*/  UIMAD UR12, UR12, UR14, URZ ;  /* 0x0000000e0c0c72a4 */ /* 0x000fe2000f8e02ff */
[----:B------:R-:W-:Y:S01]  /*03b0*/  LEA.HI.X R5, R5, UR25, R0, 0x2, P0 ;  /* 0x0000001905057c11 */ /* 0x000fe200080f1400 */
[----:B------:R-:W-:Y:S01]  /*03c0*/  UIADD3.X UR6, UPT, UPT, UR20, -0x1, URZ, UP3, !UPT ;  /* 0xffffffff14067890 */ /* 0x000fe20009ffe4ff */
[----:B------:R-:W-:Y:S01]  /*03d0*/  IADD3 R16, P0, PT, R10, -0x8, RZ ;  /* 0xfffffff80a107810 */ /* 0x000fe20007f1e0ff */
[----:B------:R-:W1:Y:S01]  /*03e0*/  LDCU UR5, c[0x0][0x394] ;  /* 0x00007280ff0577ac */ /* 0x000e620008000800 */
[----:B------:R-:W-:Y:S01]  /*03f0*/  IMAD.X R19, RZ, RZ, R11, P1 ;  /* 0x000000ffff137224 */ /* 0x000fe200008e060b */
[----:B------:R-:W-:Y:S01]  /*0400*/  IADD3 R7, P1, PT, R9, UR28, RZ ;  /* 0x0000001c09077c10 */ /* 0x000fe2000ff3e0ff */
[----:B------:R-:W-:Y:S01]  /*0410*/  IMAD.U32 R0, RZ, RZ, UR9 ;  /* 0x00000009ff007e24 */ /* 0x000fe2000f8e00ff */
[----:B------:R-:W-:Y:S01]  /*0420*/  UIMAD UR7, UR7, UR14, URZ ;  /* 0x0000000e070772a4 */ /* 0x000fe2000f8e02ff */
[----:B------:R-:W-:Y:S01]  /*0430*/  IADD3.X R17, PT, PT, R11, -0x1, RZ, P0, !PT ;  /* 0xffffffff0b117810 */ /* 0x000fe200007fe4ff */
[----:B------:R-:W-:Y:S01]  /*0440*/  UIMAD UR18, UR17, UR15, UR18 ;  /* 0x0000000f111272a4 */ /* 0x000fe2000f8e0212 */
[C---:B------:R-:W-:Y:S01]  /*0450*/  IADD3 R6, P0, PT, R9.reuse, UR26, RZ ;  /* 0x0000001a09067c10 */ /* 0x040fe2000ff1e0ff */
[----:B------:R-:W-:Y:S01]  /*0460*/  UIMAD UR12, UR16, UR15, UR12 ;  /* 0x0000000f100c72a4 */ /* 0x000fe2000f8e020c */
[----:B------:R-:W-:Y:S01]  /*0470*/  IADD3 R9, P3, PT, R9, UR8, RZ ;  /* 0x0000000809097c10 */ /* 0x000fe2000ff7e0ff */
[----:B------:R-:W-:-:S02]  /*0480*/  UIMAD UR6, UR6, UR14, URZ ;  /* 0x0000000e060672a4 */ /* 0x000fc4000f8e02ff */
[----:B------:R-:W-:Y:S01]  /*0490*/  UIMAD UR7, UR11, UR15, UR7 ;  /* 0x0000000f0b0772a4 */ /* 0x000fe2000f8e0207 */
[----:B------:R-:W-:Y:S01]  /*04a0*/  IMAD.U32 R15, RZ, RZ, UR18 ;  /* 0x00000012ff0f7e24 */ /* 0x000fe2000f8e00ff */
[----:B------:R-:W-:Y:S01]  /*04b0*/  UIMAD UR6, UR10, UR15, UR6 ;  /* 0x0000000f0a0672a4 */ /* 0x000fe2000f8e0206 */
[----:B------:R-:W-:Y:S01]  /*04c0*/  IMAD.U32 R2, RZ, RZ, UR12 ;  /* 0x0000000cff027e24 */ /* 0x000fe2000f8e00ff */
[----:B------:R-:W-:Y:S02]  /*04d0*/  USHF.L.U64.HI UR21, UR14, 0x2, UR15 ;  /* 0x000000020e157899 */ /* 0x000fe4000801020f */
[----:B------:R-:W-:Y:S01]  /*04e0*/  IADD3.X R3, PT, PT, R3, UR7, RZ, P2, !PT ;  /* 0x0000000703037c10 */ /* 0x000fe200097fe4ff */
[----:B------:R-:W2:Y:S01]  /*04f0*/  LDCU.64 UR32, c[0x0][0x380] ;  /* 0x00007000ff2077ac */ /* 0x000ea20008000a00 */
[----:B------:R-:W-:Y:S02]  /*0500*/  IADD3.X R0, PT, PT, R0, UR6, RZ, P3, !PT ;  /* 0x0000000600007c10 */ /* 0x000fe40009ffe4ff */
[----:B------:R-:W-:Y:S01]  /*0510*/  IADD3.X R15, PT, PT, R15, UR27, RZ, P0, !PT ;  /* 0x0000001b0f0f7c10 */ /* 0x000fe200087fe4ff */
[----:B-1----:R-:W-:Y:S01]  /*0520*/  UMOV UR7, UR5 ;  /* 0x0000000500077c82 */ /* 0x002fe20008000000 */
[----:B------:R-:W-:Y:S01]  /*0530*/  IADD3.X R2, PT, PT, R2, UR29, RZ, P1, !PT ;  /* 0x0000001d02027c10 */ /* 0x000fe20008ffe4ff */
[----:B------:R-:W-:Y:S01]  /*0540*/  UMOV UR6, UR4 ;  /* 0x0000000400067c82 */ /* 0x000fe20008000000 */
[----:B------:R-:W-:-:S02]  /*0550*/  SHF.L.U64.HI R22, R8, 0x2, R3 ;  /* 0x0000000208167819 */ /* 0x000fc40000010203 */
[----:B------:R-:W-:Y:S02]  /*0560*/  SHF.L.U64.HI R0, R9, 0x2, R0 ;  /* 0x0000000209007819 */ /* 0x000fe40000010200 */
[----:B------:R-:W-:Y:S02]  /*0570*/  SHF.L.U64.HI R3, R6, 0x2, R15 ;  /* 0x0000000206037819 */ /* 0x000fe4000001020f */
[----:B------:R-:W-:-:S07]  /*0580*/  SHF.L.U64.HI R2, R7, 0x2, R2 ;  /* 0x0000000207027819 */ /* 0x000fce0000010202 */
.L_x_1:
[----:B--2---:R-:W-:-:S04]  /*0590*/  LEA R14, P0, R6, UR32, 0x2 ;  /* 0x00000020060e7c11 */ /* 0x004fc8000f8010ff */
[----:B------:R-:W-:-:S05]  /*05a0*/  IADD3.X R15, PT, PT, R3, UR33, RZ, P0, !PT ;  /* 0x00000021030f7c10 */ /* 0x000fca00087fe4ff */
[----:B------:R-:W2:Y:S02]  /*05b0*/  LDG.E R14, desc[UR22][R14.64] ;  /* 0x000000160e0e7981 */ /* 0x000ea4000c1e1900 */
[----:B--23--:R-:W-:-:S05]  /*05c0*/  FADD R23, R14, R21 ;  /* 0x000000150e177221 */ /* 0x00cfca0000000000 */
[----:B------:R1:W-:Y:S04]  /*05d0*/  STG.E desc[UR22][R12.64], R23 ;  /* 0x000000170c007986 */ /* 0x0003e8000c101916 */
[----:B------:R-:W2:Y:S02]  /*05e0*/  LDG.E R20, desc[UR22][R4.64] ;  /* 0x0000001604147981 */ /* 0x000ea4000c1e1900 */
[----:B--2---:R-:W-:-:S05]  /*05f0*/  FADD R25, R23, R20 ;  /* 0x0000001417197221 */ /* 0x004fca0000000000 */
[----:B------:R2:W-:Y:S04]  /*0600*/  STG.E desc[UR22][R12.64], R25 ;  /* 0x000000190c007986 */ /* 0x0005e8000c101916 */
[----:B------:R-:W3:Y:S01]  /*0610*/  LDG.E R20, desc[UR22][R16.64+0x4] ;  /* 0x0000041610147981 */ /* 0x000ee2000c1e1900 */
[----:B------:R-:W-:Y:S02]  /*0620*/  IMAD.MOV.U32 R14, RZ, RZ, R18 ;  /* 0x000000ffff0e7224 */ /* 0x000fe400078e0012 */
[----:B------:R-:W-:Y:S02]  /*0630*/  IMAD.MOV.U32 R15, RZ, RZ, R19 ;  /* 0x000000ffff0f7224 */ /* 0x000fe400078e0013 */
[----:B---3--:R-:W-:-:S05]  /*0640*/  FADD R27, R25, R20 ;  /* 0x00000014191b7221 */ /* 0x008fca0000000000 */
[----:B------:R3:W-:Y:S04]  /*0650*/  STG.E desc[UR22][R12.64], R27 ;  /* 0x0000001b0c007986 */ /* 0x0007e8000c101916 */
[----:B------:R-:W1:Y:S01]  /*0660*/  LDG.E R18, desc[UR22][R14.64+-0x4] ;  /* 0xfffffc160e127981 */ /* 0x000e62000c1e1900 */
[----:B------:R-:W-:-:S04]  /*0670*/  LEA R20, P0, R9, UR32, 0x2 ;  /* 0x0000002009147c11 */ /* 0x000fc8000f8010ff */
[----:B0-----:R-:W-:Y:S01]  /*0680*/  IADD3.X R21, PT, PT, R0, UR33, RZ, P0, !PT ;  /* 0x0000002100157c10 */ /* 0x001fe200087fe4ff */
[----:B-1----:R-:W-:-:S05]  /*0690*/  FADD R23, R27, R18 ;  /* 0x000000121b177221 */ /* 0x002fca0000000000 */
[----:B------:R0:W-:Y:S04]  /*06a0*/  STG.E desc[UR22][R12.64], R23 ;  /* 0x000000170c007986 */ /* 0x0001e8000c101916 */
[----:B------:R-:W2:Y:S01]  /*06b0*/  LDG.E R20, desc[UR22][R20.64] ;  /* 0x0000001614147981 */ /* 0x000ea2000c1e1900 */
[----:B------:R-:W-:-:S05]  /*06c0*/  IMAD.U32 R19, RZ, RZ, UR14 ;  /* 0x0000000eff137e24 */ /* 0x000fca000f8e00ff */
[----:B------:R-:W-:-:S04]  /*06d0*/  LEA R18, P0, R19, R4, 0x2 ;  /* 0x0000000413127211 */ /* 0x000fc800078010ff */
[----:B------:R-:W-:Y:S01]  /*06e0*/  IADD3.X R19, PT, PT, R5, UR21, RZ, P0, !PT ;  /* 0x0000001505137c10 */ /* 0x000fe200087fe4ff */
[----:B--2---:R-:W-:-:S05]  /*06f0*/  FADD R25, R23, R20 ;  /* 0x0000001417197221 */ /* 0x004fca0000000000 */
[----:B------:R1:W-:Y:S04]  /*0700*/  STG.E desc[UR22][R12.64], R25 ;  /* 0x000000190c007986 */ /* 0x0003e8000c101916 */
[----:B------:R-:W3:Y:S02]  /*0710*/  LDG.E R18, desc[UR22][R18.64] ;  /* 0x0000001612127981 */ /* 0x000ee4000c1e1900 */
[----:B---3--:R-:W-:-:S05]  /*0720*/  FADD R27, R25, R18 ;  /* 0x00000012191b7221 */ /* 0x008fca0000000000 */
[----:B------:R-:W-:Y:S04]  /*0730*/  STG.E desc[UR22][R12.64], R27 ;  /* 0x0000001b0c007986 */ /* 0x000fe8000c101916 */
[----:B------:R-:W0:Y:S02]  /*0740*/  LDG.E R24, desc[UR22][R16.64] ;  /* 0x0000001610187981 */ /* 0x000e24000c1e1900 */
[----:B0-----:R-:W-:-:S05]  /*0750*/  FADD R23, R27, R24 ;  /* 0x000000181b177221 */ /* 0x001fca0000000000 */
[----:B------:R0:W-:Y:S04]  /*0760*/  STG.E desc[UR22][R12.64], R23 ;  /* 0x000000170c007986 */ /* 0x0001e8000c101916 */
[----:B------:R-:W2:Y:S01]  /*0770*/  LDG.E R24, desc[UR22][R14.64] ;  /* 0x000000160e187981 */ /* 0x000ea2000c1e1900 */
[----:B------:R-:W-:-:S04]  /*0780*/  LEA R20, P0, R8, UR32, 0x2 ;  /* 0x0000002008147c11 */ /* 0x000fc8000f8010ff */
[----:B------:R-:W-:Y:S01]  /*0790*/  IADD3.X R21, PT, PT, R22, UR33, RZ, P0, !PT ;  /* 0x0000002116157c10 */ /* 0x000fe200087fe4ff */
[----:B--2---:R-:W-:-:S05]  /*07a0*/  FADD R29, R23, R24 ;  /* 0x00000018171d7221 */ /* 0x004fca0000000000 */
[----:B------:R2:W-:Y:S04]  /*07b0*/  STG.E desc[UR22][R12.64], R29 ;  /* 0x0000001d0c007986 */ /* 0x0005e8000c101916 */
[----:B------:R-:W1:Y:S01]  /*07c0*/  LDG.E R20, desc[UR22][R20.64] ;  /* 0x0000001614147981 */ /* 0x000e62000c1e1900 */
[----:B------:R-:W-:-:S05]  /*07d0*/  IMAD.U32 R19, RZ, RZ, UR14 ;  /* 0x0000000eff137e24 */ /* 0x000fca000f8e00ff */
[----:B------:R-:W-:-:S04]  /*07e0*/  LEA R18, P0, R19, R4, 0x3 ;  /* 0x0000000413127211 */ /* 0x000fc800078018ff */
[----:B------:R-:W-:Y:S01]  /*07f0*/  IADD3.X R19, PT, PT, R5, UR34, RZ, P0, !PT ;  /* 0x0000002205137c10 */ /* 0x000fe200087fe4ff */
[----:B-1----:R-:W-:-:S05]  /*0800*/  FADD R25, R29, R20 ;  /* 0x000000141d197221 */ /* 0x002fca0000000000 */
[----:B------:R-:W-:Y:S04]  /*0810*/  STG.E desc[UR22][R12.64], R25 ;  /* 0x000000190c007986 */ /* 0x000fe8000c101916 */
[----:B------:R-:W0:Y:S02]  /*0820*/  LDG.E R18, desc[UR22][R18.64] ;  /* 0x0000001612127981 */ /* 0x000e24000c1e1900 */
[----:B0-----:R-:W-:-:S05]  /*0830*/  FADD R23, R25, R18 ;  /* 0x0000001219177221 */ /* 0x001fca0000000000 */
[----:B------:R0:W-:Y:S04]  /*0840*/  STG.E desc[UR22][R12.64], R23 ;  /* 0x000000170c007986 */ /* 0x0001e8000c101916 */
[----:B------:R-:W3:Y:S02]  /*0850*/  LDG.E R24, desc[UR22][R16.64+-0x4] ;  /* 0xfffffc1610187981 */ /* 0x000ee4000c1e1900 */
[----:B---3--:R-:W-:-:S05]  /*0860*/  FADD R27, R23, R24 ;  /* 0x00000018171b7221 */ /* 0x008fca0000000000 */
[----:B------:R1:W-:Y:S04]  /*0870*/  STG.E desc[UR22][R12.64], R27 ;  /* 0x0000001b0c007986 */ /* 0x0003e8000c101916 */
[----:B------:R-:W2:Y:S01]  /*0880*/  LDG.E R24, desc[UR22][R14.64+0x4] ;  /* 0x000004160e187981 */ /* 0x000ea2000c1e1900 */
[----:B------:R-:W-:-:S04]  /*0890*/  LEA R20, P0, R7, UR32, 0x2 ;  /* 0x0000002007147c11 */ /* 0x000fc8000f8010ff */
[----:B------:R-:W-:Y:S01]  /*08a0*/  IADD3.X R21, PT, PT, R2, UR33, RZ, P0, !PT ;  /* 0x0000002102157c10 */ /* 0x000fe200087fe4ff */
[----:B--2---:R-:W-:-:S05]  /*08b0*/  FADD R29, R27, R24 ;  /* 0x000000181b1d7221 */ /* 0x004fca0000000000 */
[----:B------:R3:W-:Y:S04]  /*08c0*/  STG.E desc[UR22][R12.64], R29 ;  /* 0x0000001d0c007986 */ /* 0x0007e8000c101916 */
[----:B------:R-:W0:Y:S01]  /*08d0*/  LDG.E R20, desc[UR22][R20.64] ;  /* 0x0000001614147981 */ /* 0x000e22000c1e1900 */
[----:B------:R-:W-:Y:S01]  /*08e0*/  IMAD.U32 R19, RZ, RZ, UR14 ;  /* 0x0000000eff137e24 */ /* 0x000fe2000f8e00ff */
[----:B------:R-:W-:-:S03]  /*08f0*/  UIMAD UR8, UR15, 0xc, URZ ;  /* 0x0000000c0f0878a4 */ /* 0x000fc6000f8e02ff */
[----:B------:R-:W-:-:S04]  /*0900*/  IMAD.WIDE.U32 R18, R19, 0xc, R4 ;  /* 0x0000000c13127825 */ /* 0x000fc800078e0004 */
[----:B------:R-:W-:Y:S02]  /*0910*/  VIADD R19, R19, UR8 ;  /* 0x0000000813137c36 */ /* 0x000fe40008000000 */
[----:B0-----:R-:W-:-:S05]  /*0920*/  FADD R23, R29, R20 ;  /* 0x000000141d177221 */ /* 0x001fca0000000000 */
[----:B------:R3:W-:Y:S04]  /*0930*/  STG.E desc[UR22][R12.64], R23 ;  /* 0x000000170c007986 */ /* 0x0007e8000c101916 */
[----:B------:R-:W2:Y:S02]  /*0940*/  LDG.E R18, desc[UR22][R18.64] ;  /* 0x0000001612127981 */ /* 0x000ea4000c1e1900 */
[----:B--2---:R-:W-:-:S05]  /*0950*/  FADD R25, R23, R18 ;  /* 0x0000001217197221 */ /* 0x004fca0000000000 */
[----:B------:R3:W-:Y:S04]  /*0960*/  STG.E desc[UR22][R12.64], R25 ;  /* 0x000000190c007986 */ /* 0x0007e8000c101916 */
[----:B------:R-:W1:Y:S02]  /*0970*/  LDG.E R20, desc[UR22][R16.64+-0x8] ;  /* 0xfffff81610147981 */ /* 0x000e64000c1e1900 */
[----:B-1----:R-:W-:-:S05]  /*0980*/  FADD R27, R25, R20 ;  /* 0x00000014191b7221 */ /* 0x002fca0000000000 */
[----:B------:R3:W-:Y:S04]  /*0990*/  STG.E desc[UR22][R12.64], R27 ;  /* 0x0000001b0c007986 */ /* 0x0007e8000c101916 */
[----:B------:R-:W2:Y:S01]  /*09a0*/  LDG.E R20, desc[UR22][R14.64+0x8] ;  /* 0x000008160e147981 */ /* 0x000ea2000c1e1900 */
[----:B------:R-:W-:Y:S01]  /*09b0*/  UIADD3 UR6, UP0, UPT, UR6, -0x4, URZ ;  /* 0xfffffffc06067890 */ /* 0x000fe2000ff1e0ff */
[----:B------:R-:W-:Y:S01]  /*09c0*/  IADD3 R18, P0, PT, R14, 0x10, RZ ;  /* 0x000000100e127810 */ /* 0x000fe20007f1e0ff */
[----:B------:R-:W-:Y:S01]  /*09d0*/  UIADD3 UR32, UP1, UPT, UR32, -UR35, URZ ;  /* 0x8000002320207290 */ /* 0x000fe2000ff3e0ff */
[----:B------:R-:W-:Y:S01]  /*09e0*/  IADD3 R16, P2, PT, R16, -0x10, RZ ;  /* 0xfffffff010107810 */ /* 0x000fe20007f5e0ff */
[----:B------:R-:W-:Y:S01]  /*09f0*/  UIADD3.X UR7, UPT, UPT, UR7, -0x1, URZ, UP0, !UPT ;  /* 0xffffffff07077890 */ /* 0x000fe200087fe4ff */
[----:B------:R-:W-:Y:S01]  /*0a00*/  IADD3 R4, P1, PT, R4, UR35, RZ ;  /* 0x0000002304047c10 */ /* 0x000fe2000ff3e0ff */
[----:B------:R-:W-:Y:S01]  /*0a10*/  UISETP.NE.U32.AND UP0, UPT, UR6, URZ, UPT ;  /* 0x000000ff0600728c */ /* 0x000fe2000bf05070 */
[----:B------:R-:W-:Y:S01]  /*0a20*/  IMAD.X R19, RZ, RZ, R15, P0 ;  /* 0x000000ffff137224 */ /* 0x000fe200000e060f */
[----:B------:R-:W-:Y:S01]  /*0a30*/  IADD3.X R17, PT, PT, R17, -0x1, RZ, P2, !PT ;  /* 0xffffffff11117810 */ /* 0x000fe200017fe4ff */
[----:B------:R-:W-:-:S02]  /*0a40*/  UIADD3.X UR33, UPT, UPT, UR33, ~UR36, URZ, UP1, !UPT ;  /* 0x8000002421217290 */ /* 0x000fc40008ffe4ff */
[----:B------:R-:W-:Y:S01]  /*0a50*/  IADD3.X R5, PT, PT, R5, UR36, RZ, P1, !PT ;  /* 0x0000002405057c10 */ /* 0x000fe20008ffe4ff */
[----:B------:R-:W-:Y:S01]  /*0a60*/  UISETP.NE.AND.EX UP0, UPT, UR7, URZ, UPT, UP0 ;  /* 0x000000ff0700728c */ /* 0x000fe2000bf05300 */
[----:B--2---:R-:W-:-:S05]  /*0a70*/  FADD R21, R27, R20 ;  /* 0x000000141b157221 */ /* 0x004fca0000000000 */
[----:B------:R3:W-:Y:S03]  /*0a80*/  STG.E desc[UR22][R12.64], R21 ;  /* 0x000000150c007986 */ /* 0x0007e6000c101916 */
[----:B------:R-:W-:Y:S05]  /*0a90*/  BRA.U UP0, `(.L_x_1) ;  /* 0xfffffff900bc7547 */ /* 0x000fea000b83ffff */
.L_x_0:
[----:B------:R-:W1:Y:S02]  /*0aa0*/  LDC.64 R2, c[0x0][0x390] ;  /* 0x0000e400ff027b82 */ /* 0x000e640000000a00 */
[----:B-1----:R-:W-:-:S04]  /*0ab0*/  LOP3.LUT R4, R2, 0x3, RZ, 0xc0, !PT ;  /* 0x0000000302047812 */ /* 0x002fc800078ec0ff */
[----:B------:R-:W-:-:S04]  /*0ac0*/  ISETP.NE.U32.AND P0, PT, R4, RZ, PT ;  /* 0x000000ff0400720c */ /* 0x000fc80003f05070 */
[----:B------:R-:W-:-:S13]  /*0ad0*/  ISETP.NE.AND.EX P0, PT, RZ, RZ, PT, P0 ;  /* 0x000000ffff00720c */ /* 0x000fda0003f05300 */
[----:B------:R-:W-:Y:S05]  /*0ae0*/  @!P0 EXIT ;  /* 0x000000000000894d */ /* 0x000fea0003800000 */
[----:B------:R-:W1:Y:S01]  /*0af0*/  S2R R5, SR_TID.X ;  /* 0x0000000000057919 */ /* 0x000e620000002100 */
[----:B------:R-:W-:Y:S01]  /*0b00*/  ISETP.NE.U32.AND P1, PT, R4, 0x1, PT ;  /* 0x000000010400780c */ /* 0x000fe20003f25070 */
[----:B------:R-:W2:Y:S01]  /*0b10*/  LDCU.64 UR10, c[0x0][0x380] ;  /* 0x00007000ff0a77ac */ /* 0x000ea20008000a00 */
[----:B------:R-:W-:Y:S02]  /*0b20*/  LOP3.LUT R0, R2, 0x1, RZ, 0xc0, !PT ;  /* 0x0000000102007812 */ /* 0x000fe400078ec0ff */
[----:B------:R-:W-:Y:S02]  /*0b30*/  ISETP.NE.AND.EX P1, PT, RZ, RZ, PT, P1 ;  /* 0x000000ffff00720c */ /* 0x000fe40003f25310 */
[----:B------:R-:W-:-:S04]  /*0b40*/  ISETP.NE.U32.AND P0, PT, R0, 0x1, PT ;  /* 0x000000010000780c */ /* 0x000fc80003f05070 */
[----:B------:R-:W-:Y:S02]  /*0b50*/  ISETP.NE.U32.AND.EX P0, PT, RZ, RZ, PT, P0 ;  /* 0x000000ffff00720c */ /* 0x000fe40003f05100 */
[----:B-1----:R-:W-:-:S05]  /*0b60*/  IADD3 R2, P2, PT, R5, R2, RZ ;  /* 0x0000000205027210 */ /* 0x002fca0007f5e0ff */
[----:B------:R-:W-:Y:S01]  /*0b70*/  IMAD.X R3, RZ, RZ, R3, P2 ;  /* 0x000000ffff037224 */ /* 0x000fe200010e0603 */
[----:B--2---:R-:W-:Y:S07]  /*0b80*/  @!P1 BRA `(.L_x_2) ;  /* 0x0000000400109947 */ /* 0x004fee0003800000 */
[----:B------:R-:W-:Y:S01]  /*0b90*/  LOP3.LUT R15, RZ, UR4, RZ, 0x33, !PT ;  /* 0x00000004ff0f7c12 */ /* 0x000fe2000f8e33ff */
[----:B------:R-:W1:Y:S01]  /*0ba0*/  LDCU.64 UR6, c[0x0][0x398] ;  /* 0x00007300ff0677ac */ /* 0x000e620008000a00 */
[----:B------:R-:W-:Y:S02]  /*0bb0*/  LOP3.LUT R0, RZ, UR5, RZ, 0x33, !PT ;  /* 0x00000005ff007c12 */ /* 0x000fe4000f8e33ff */
[----:B------:R-:W-:-:S04]  /*0bc0*/  IADD3 R15, P1, PT, R15, UR19, RZ ;  /* 0x000000130f0f7c10 */ /* 0x000fc8000ff3e0ff */
[----:B------:R-:W-:Y:S01]  /*0bd0*/  IADD3.X R0, PT, PT, R0, UR20, RZ, P1, !PT ;  /* 0x0000001400007c10 */ /* 0x000fe20008ffe4ff */
[----:B------:R-:W-:-:S04]  /*0be0*/  IMAD.WIDE.U32 R4, R15, UR14, R2 ;  /* 0x0000000e0f047c25 */ /* 0x000fc8000f8e0002 */
[----:B------:R-:W-:-:S04]  /*0bf0*/  IMAD R6, R0, UR14, RZ ;  /* 0x0000000e00067c24 */ /* 0x000fc8000f8e02ff */
[----:B------:R-:W-:Y:S01]  /*0c00*/  IMAD R7, R15, UR15, R6 ;  /* 0x0000000f0f077c24 */ /* 0x000fe2000f8e0206 */
[----:B------:R-:W-:-:S03]  /*0c10*/  LEA R6, P1, R4, UR10, 0x2 ;  /* 0x0000000a04067c11 */ /* 0x000fc6000f8210ff */
[----:B------:R-:W-:-:S05]  /*0c20*/  IMAD.IADD R5, R5, 0x1, R7 ;  /* 0x0000000105057824 */ /* 0x000fca00078e0207 */
[----:B------:R-:W-:-:S05]  /*0c30*/  LEA.HI.X R7, R4, UR11, R5, 0x2, P1 ;  /* 0x0000000b04077c11 */ /* 0x000fca00088f1405 */
[----:B------:R-:W0:Y:S01]  /*0c40*/  LDG.E R6, desc[UR22][R6.64] ;  /* 0x0000001606067981 */ /* 0x000e22000c1e1900 */
[----:B------:R-:W-:-:S04]  /*0c50*/  UIADD3 UR8, UP0, UPT, UR4, UR19, URZ ;  /* 0x0000001304087290 */ /* 0x000fc8000ff1e0ff */
[----:B------:R-:W-:Y:S02]  /*0c60*/  UIADD3.X UR9, UPT, UPT, UR5, UR20, URZ, UP0, !UPT ;  /* 0x0000001405097290 */ /* 0x000fe400087fe4ff */
[----:B-1----:R-:W-:Y:S02]  /*0c70*/  UIMAD.WIDE.U32 UR6, UR8, UR14, UR6 ;  /* 0x0000000e080672a5 */ /* 0x002fe4000f8e0006 */
[----:B------:R-:W-:-:S04]  /*0c80*/  UIMAD UR9, UR9, UR14, URZ ;  /* 0x0000000e090972a4 */ /* 0x000fc8000f8e02ff */
[----:B------:R-:W-:Y:S01]  /*0c90*/  UIMAD UR9, UR8, UR15, UR9 ;  /* 0x0000000f080972a4 */ /* 0x000fe2000f8e0209 */
[----:B------:R-:W-:-:S04]  /*0ca0*/  IADD3 R5, P1, PT, R2, UR6, RZ ;  /* 0x0000000602057c10 */ /* 0x000fc8000ff3e0ff */
[----:B------:R-:W-:Y:S01]  /*0cb0*/  LEA R4, P2, R5, UR10, 0x2 ;  /* 0x0000000a05047c11 */ /* 0x000fe2000f8410ff */
[----:B------:R-:W-:-:S05]  /*0cc0*/  IMAD.U32 R9, RZ, RZ, UR9 ;  /* 0x00000009ff097e24 */ /* 0x000fca000f8e00ff */
[----:B------:R-:W-:-:S04]  /*0cd0*/  IADD3.X R8, PT, PT, R3, UR7, R9, P1, !PT ;  /* 0x0000000703087c10 */ /* 0x000fc80008ffe409 */
[----:B------:R-:W-:Y:S01]  /*0ce0*/  LEA.HI.X R5, R5, UR11, R8, 0x2, P2 ;  /* 0x0000000b05057c11 */ /* 0x000fe200090f1408 */
[----:B0--3--:R-:W-:-:S05]  /*0cf0*/  FADD R21, R21, R6 ;  /* 0x0000000615157221 */ /* 0x009fca0000000000 */
[----:B------:R0:W-:Y:S04]  /*0d00*/  STG.E desc[UR22][R12.64], R21 ;  /* 0x000000150c007986 */ /* 0x0001e8000c101916 */
[----:B------:R-:W2:Y:S01]  /*0d10*/  LDG.E R8, desc[UR22][R4.64] ;  /* 0x0000001604087981 */ /* 0x000ea2000c1e1900 */
[----:B------:R-:W-:Y:S02]  /*0d20*/  USHF.L.U32 UR7, UR4, 0x2, URZ ;  /* 0x0000000204077899 */ /* 0x000fe400080006ff */
[----:B------:R-:W-:Y:S02]  /*0d30*/  USHF.L.U64.HI UR8, UR4, 0x2, UR5 ;  /* 0x0000000204087899 */ /* 0x000fe40008010205 */
[----:B------:R-:W-:Y:S02]  /*0d40*/  ULOP3.LUT UR6, UR7, 0xfffffffc, URZ, 0x3c, !UPT ;  /* 0xfffffffc07067892 */ /* 0x000fe4000f8e3cff */
[----:B------:R-:W-:-:S04]  /*0d50*/  ULOP3.LUT UR9, URZ, UR8, URZ, 0x33, !UPT ;  /* 0x00000008ff097292 */ /* 0x000fc8000f8e33ff */
[----:B------:R-:W-:-:S04]  /*0d60*/  IADD3 R6, P1, PT, R10, UR6, RZ ;  /* 0x000000060a067c10 */ /* 0x000fc8000ff3e0ff */
[----:B------:R-:W-:Y:S01]  /*0d70*/  IADD3.X R7, PT, PT, R11, UR9, RZ, P1, !PT ;  /* 0x000000090b077c10 */ /* 0x000fe20008ffe4ff */
[----:B--2---:R-:W-:-:S05]  /*0d80*/  FADD R17, R21, R8 ;  /* 0x0000000815117221 */ /* 0x004fca0000000000 */
[----:B------:R1:W-:Y:S04]  /*0d90*/  STG.E desc[UR22][R12.64], R17 ;  /* 0x000000110c007986 */ /* 0x0003e8000c101916 */
[----:B------:R-:W2:Y:S01]  /*0da0*/  LDG.E R14, desc[UR22][R6.64] ;  /* 0x00000016060e7981 */ /* 0x000ea2000c1e1900 */
[----:B------:R-:W-:-:S04]  /*0db0*/  IADD3 R8, P1, PT, R10, UR7, RZ ;  /* 0x000000070a087c10 */ /* 0x000fc8000ff3e0ff */
[----:B------:R-:W-:Y:S02]  /*0dc0*/  IADD3.X R9, PT, PT, R11, UR8, RZ, P1, !PT ;  /* 0x000000080b097c10 */ /* 0x000fe40008ffe4ff */
[----:B0-----:R-:W-:-:S04]  /*0dd0*/  IADD3 R21, P1, PT, R15, -0x1, RZ ;  /* 0xffffffff0f157810 */ /* 0x001fc80007f3e0ff */
[----:B------:R-:W-:Y:S01]  /*0de0*/  IADD3.X R0, PT, PT, R0, -0x1, RZ, P1, !PT ;  /* 0xffffffff00007810 */ /* 0x000fe20000ffe4ff */
[----:B--2---:R-:W-:-:S05]  /*0df0*/  FADD R19, R17, R14 ;  /* 0x0000000e11137221 */ /* 0x004fca0000000000 */
[----:B------:R0:W-:Y:S04]  /*0e00*/  STG.E desc[UR22][R12.64], R19 ;  /* 0x000000130c007986 */ /* 0x0001e8000c101916 */
[----:B------:R-:W2:Y:S01]  /*0e10*/  LDG.E R18, desc[UR22][R8.64+0x4] ;  /* 0x0000041608127981 */ /* 0x000ea2000c1e1900 */
[----:B------:R-:W-:Y:S02]  /*0e20*/  IMAD R0, R0, UR14, RZ ;  /* 0x0000000e00007c24 */ /* 0x000fe4000f8e02ff */
[----:B------:R-:W-:-:S04]  /*0e30*/  IMAD.WIDE.U32 R14, R21, UR14, R2 ;  /* 0x0000000e150e7c25 */ /* 0x000fc8000f8e0002 */
[----:B------:R-:W-:Y:S01]  /*0e40*/  IMAD R21, R21, UR15, R0 ;  /* 0x0000000f15157c24 */ /* 0x000fe2000f8e0200 */
[----:B------:R-:W-:-:S03]  /*0e50*/  LEA R16, P1, R14, UR10, 0x2 ;  /* 0x0000000a0e107c11 */ /* 0x000fc6000f8210ff */
[----:B------:R-:W-:-:S05]  /*0e60*/  IMAD.IADD R15, R15, 0x1, R21 ;  /* 0x000000010f0f7824 */ /* 0x000fca00078e0215 */
[----:B-1----:R-:W-:Y:S01]  /*0e70*/  LEA.HI.X R17, R14, UR11, R15, 0x2, P1 ;  /* 0x0000000b0e117c11 */ /* 0x002fe200088f140f */
[----:B--2---:R-:W-:-:S05]  /*0e80*/  FADD R15, R19, R18 ;  /* 0x00000012130f7221 */ /* 0x004fca0000000000 */
[----:B------:R1:W-:Y:S04]  /*0e90*/  STG.E desc[UR22][R12.64], R15 ;  /* 0x0000000f0c007986 */ /* 0x0003e8000c101916 */
[----:B------:R-:W2:Y:S01]  /*0ea0*/  LDG.E R16, desc[UR22][R16.64] ;  /* 0x0000001610107981 */ /* 0x000ea2000c1e1900 */
[----:B0-----:R-:W-:Y:S02]  /*0eb0*/  IMAD.U32 R19, RZ, RZ, UR14 ;  /* 0x0000000eff137e24 */ /* 0x001fe4000f8e00ff */
[----:B------:R-:W-:Y:S02]  /*0ec0*/  IMAD.U32 R21, RZ, RZ, UR14 ;  /* 0x0000000eff157e24 */ /* 0x000fe4000f8e00ff */
[----:B------:R-:W-:Y:S01]  /*0ed0*/  IMAD.U32 R0, RZ, RZ, UR15 ;  /* 0x0000000fff007e24 */ /* 0x000fe2000f8e00ff */
[----:B------:R-:W-:-:S04]  /*0ee0*/  LEA R4, P1, R19, R4, 0x2 ;  /* 0x0000000413047211 */ /* 0x000fc800078210ff */
[----:B------:R-:W-:Y:S01]  /*0ef0*/  LEA.HI.X R5, R21, R5, R0, 0x2, P1 ;  /* 0x0000000515057211 */ /* 0x000fe200008f1400 */
[----:B--2---:R-:W-:-:S05]  /*0f00*/  FADD R19, R15, R16 ;  /* 0x000000100f137221 */ /* 0x004fca0000000000 */
[----:B------:R2:W-:Y:S04]  /*0f10*/  STG.E desc[UR22][R12.64], R19 ;  /* 0x000000130c007986 */ /* 0x0005e8000c101916 */
[----:B------:R-:W3:Y:S02]  /*0f20*/  LDG.E R4, desc[UR22][R4.64] ;  /* 0x0000001604047981 */ /* 0x000ee4000c1e1900 */
[----:B---3--:R-:W-:-:S05]  /*0f30*/  FADD R23, R19, R4 ;  /* 0x0000000413177221 */ /* 0x008fca0000000000 */
[----:B------:R2:W-:Y:S04]  /*0f40*/  STG.E desc[UR22][R12.64], R23 ;  /* 0x000000170c007986 */ /* 0x0005e8000c101916 */
[----:B------:R-:W1:Y:S02]  /*0f50*/  LDG.E R6, desc[UR22][R6.64+-0x4] ;  /* 0xfffffc1606067981 */ /* 0x000e64000c1e1900 */
[----:B-1----:R-:W-:-:S05]  /*0f60*/  FADD R15, R23, R6 ;  /* 0x00000006170f7221 */ /* 0x002fca0000000000 */
[----:B------:R2:W-:Y:S04]  /*0f70*/  STG.E desc[UR22][R12.64], R15 ;  /* 0x0000000f0c007986 */ /* 0x0005e8000c101916 */
[----:B------:R-:W3:Y:S01]  /*0f80*/  LDG.E R8, desc[UR22][R8.64+0x8] ;  /* 0x0000081608087981 */ /* 0x000ee2000c1e1900 */
[----:B------:R-:W-:-:S04]  /*0f90*/  UIADD3 UR4, UP0, UPT, UR4, 0x2, URZ ;  /* 0x0000000204047890 */ /* 0x000fc8000ff1e0ff */
[----:B------:R-:W-:Y:S01]  /*0fa0*/  UIADD3.X UR5, UPT, UPT, URZ, UR5, URZ, UP0, !UPT ;  /* 0x00000005ff057290 */ /* 0x000fe200087fe4ff */
[----:B---3--:R-:W-:-:S05]  /*0fb0*/  FADD R21, R15, R8 ;  /* 0x000000080f157221 */ /* 0x008fca0000000000 */
[----:B------:R2:W-:Y:S06]  /*0fc0*/  STG.E desc[UR22][R12.64], R21 ;  /* 0x000000150c007986 */ /* 0x0005ec000c101916 */
.L_x_2:
[----:B------:R-:W-:Y:S05]  /*0fd0*/  @P0 EXIT ;  /* 0x000000000000094d */ /* 0x000fea0003800000 */
[----:B------:R-:W-:Y:S01]  /*0fe0*/  LOP3.LUT R7, RZ, UR4, RZ, 0x33, !PT ;  /* 0x00000004ff077c12 */ /* 0x000fe2000f8e33ff */
[----:B------:R-:W1:Y:S01]  /*0ff0*/  LDCU.64 UR6, c[0x0][0x398] ;  /* 0x00007300ff0677ac */ /* 0x000e620008000a00 */
[----:B------:R-:W-:Y:S02]  /*1000*/  LOP3.LUT R0, RZ, UR5, RZ, 0x33, !PT ;  /* 0x00000005ff007c12 */ /* 0x000fe4000f8e33ff */
[----:B------:R-:W-:-:S04]  /*1010*/  IADD3 R7, P0, PT, R7, UR19, RZ ;  /* 0x0000001307077c10 */ /* 0x000fc8000ff1e0ff */
[----:B------:R-:W-:Y:S01]  /*1020*/  IADD3.X R0, PT, PT, R0, UR20, RZ, P0, !PT ;  /* 0x0000001400007c10 */ /* 0x000fe200087fe4ff */
[----:B------:R-:W-:-:S04]  /*1030*/  IMAD.WIDE.U32 R4, R7, UR14, R2 ;  /* 0x0000000e07047c25 */ /* 0x000fc8000f8e0002 */
[----:B------:R-:W-:Y:S01]  /*1040*/  IMAD R0, R0, UR14, RZ ;  /* 0x0000000e00007c24 */ /* 0x000fe2000f8e02ff */
[----:B------:R-:W-:-:S03]  /*1050*/  LEA R6, P0, R4, UR10, 0x2 ;  /* 0x0000000a04067c11 */ /* 0x000fc6000f8010ff */
[----:B------:R-:W-:-:S04]  /*1060*/  IMAD R7, R7, UR15, R0 ;  /* 0x0000000f07077c24 */ /* 0x000fc8000f8e0200 */
        /* <DEDUP_REMOVED lines=13> */
[----:B0-23--:R-:W-:-:S05]  /*1140*/  FADD R21, R6, R21 ;  /* 0x0000001506157221 */ /* 0x00dfca0000000000 */
[----:B------:R-:W-:Y:S04]  /*1150*/  STG.E desc[UR22][R12.64], R21 ;  /* 0x000000150c007986 */ /* 0x000fe8000c101916 */
        /* <DEDUP_REMOVED lines=8> */
[----:B------:R-:W-:Y:S04]  /*11e0*/  STG.E desc[UR22][R12.64], R9 ;  /* 0x000000090c007986 */ /* 0x000fe8000c101916 */
[----:B------:R-:W2:Y:S01]  /*11f0*/  LDG.E R4, desc[UR22][R4.64] ;  /* 0x0000001604047981 */ /* 0x000ea2000c1e1900 */
[----:B------:R-:W-:-:S04]  /*1200*/  IADD3 R6, P0, PT, R10, UR6, RZ ;  /* 0x000000060a067c10 */ /* 0x000fc8000ff1e0ff */
[----:B------:R-:W-:Y:S01]  /*1210*/  IADD3.X R7, PT, PT, R11, UR4, RZ, P0, !PT ;  /* 0x000000040b077c10 */ /* 0x000fe200087fe4ff */
[----:B--2---:R-:W-:-:S05]  /*1220*/  FADD R3, R9, R4 ;  /* 0x0000000409037221 */ /* 0x004fca0000000000 */
[----:B------:R-:W-:Y:S04]  /*1230*/  STG.E desc[UR22][R12.64], R3 ;  /* 0x000000030c007986 */ /* 0x000fe8000c101916 */
[----:B------:R-:W2:Y:S02]  /*1240*/  LDG.E R6, desc[UR22][R6.64+0x4] ;  /* 0x0000041606067981 */ /* 0x000ea4000c1e1900 */
[----:B--2---:R-:W-:-:S05]  /*1250*/  FADD R11, R3, R6 ;  /* 0x00000006030b7221 */ /* 0x004fca0000000000 */
[----:B------:R-:W-:Y:S01]  /*1260*/  STG.E desc[UR22][R12.64], R11 ;  /* 0x0000000b0c007986 */ /* 0x000fe2000c101916 */
[----:B------:R-:W-:Y:S05]  /*1270*/  EXIT ;  /* 0x000000000000794d */ /* 0x000fea0003800000 */
.L_x_3:
[----:B------:R-:W-:-:S00]  /*1280*/  BRA `(.L_x_3) ;  /* 0xfffffffc00fc7947 */ /* 0x000fc0000383ffff */
[----:B------:R-:W-:-:S00]  /*1290*/  NOP ;  /* 0x0000000000007918 */ /* 0x000fc00000000000 */
        /* <DEDUP_REMOVED lines=14> */
.L_x_4:


//--------------------- .nv.shared.reserved.0     --------------------------
	.section	.nv.shared.reserved.0,"aw",@nobits
	.weak		__nv_reservedSMEM_offset_0_alias
	.size		__nv_reservedSMEM_offset_0_alias, 0, 64
	.other		__nv_reservedSMEM_offset_0_alias,@"STO_CUDA_RESERVED_SHARED STV_DEFAULT"
__nv_reservedSMEM_offset_0_alias:
	.zero		0
	.zero		64


//--------------------- .nv.constant0._Z9stencil2DPfS_mm --------------------------
	.section	.nv.constant0._Z9stencil2DPfS_mm,"a",@progbits
	.sectionflags	@""
	.align	4
.nv.constant0._Z9stencil2DPfS_mm:
	.zero		928


//--------------------- SYMBOLS --------------------------

	.type		.nv.reservedSmem.offset0,@object
	.size		.nv.reservedSmem.offset0,0x4
